	.headerflags	@"EF_CUDA_TEXMODE_UNIFIED EF_CUDA_64BIT_ADDRESS EF_CUDA_ACCELERATORS EF_CUDA_SM90 EF_CUDA_VIRTUAL_SM(EF_CUDA_SM90)"
	.elftype	@"ET_EXEC"


//--------------------- .nv.info                  --------------------------
	.section	.nv.info,"",@"SHT_CUDA_INFO"
	.align	4


	//----- nvinfo : EIATTR_REGCOUNT
	.align		4
        /*0000*/ 	.byte	0x04, 0x2f
        /*0002*/ 	.short	(.L_1 - .L_0)
	.align		4
.L_0:
        /*0004*/ 	.word	index@(triton_poi_fused_add_convolution_0)
        /*0008*/ 	.word	0x00000016


	//----- nvinfo : EIATTR_MIN_STACK_SIZE
	.align		4
.L_1:
        /*000c*/ 	.byte	0x04, 0x12
        /*000e*/ 	.short	(.L_3 - .L_2)
	.align		4
.L_2:
        /*0010*/ 	.word	index@(triton_poi_fused_add_convolution_0)
        /*0014*/ 	.word	0x00000000


	//----- nvinfo : EIATTR_FRAME_SIZE
	.align		4
.L_3:
        /*0018*/ 	.byte	0x04, 0x11
        /*001a*/ 	.short	(.L_5 - .L_4)
	.align		4
.L_4:
        /*001c*/ 	.word	index@(triton_poi_fused_add_convolution_0)
        /*0020*/ 	.word	0x00000000


	//----- nvinfo : EIATTR_MIN_STACK_SIZE
	.align		4
.L_5:
        /*0024*/ 	.byte	0x04, 0x12
        /*0026*/ 	.short	(.L_7 - .L_6)
	.align		4
.L_6:
        /*0028*/ 	.word	index@(triton_poi_fused_add_convolution_0)
        /*002c*/ 	.word	0x00000000
.L_7:


//--------------------- .nv.info.triton_poi_fused_add_convolution_0 --------------------------
	.section	.nv.info.triton_poi_fused_add_convolution_0,"",@"SHT_CUDA_INFO"
	.sectionflags	@""
	.align	4


	//----- nvinfo : EIATTR_CUDA_API_VERSION
	.align		4
        /*0000*/ 	.byte	0x04, 0x37
        /*0002*/ 	.short	(.L_9 - .L_8)
.L_8:
        /*0004*/ 	.word	0x0000007c


	//----- nvinfo : EIATTR_KPARAM_INFO
	.align		4
.L_9:
        /*0008*/ 	.byte	0x04, 0x17
        /*000a*/ 	.short	(.L_11 - .L_10)
.L_10:
        /*000c*/ 	.word	0x00000000
        /*0010*/ 	.short	0x0003
        /*0012*/ 	.short	0x0018
        /*0014*/ 	.byte	0x00, 0xf0, 0x11, 0x00


	//----- nvinfo : EIATTR_KPARAM_INFO
	.align		4
.L_11:
        /*0018*/ 	.byte	0x04, 0x17
        /*001a*/ 	.short	(.L_13 - .L_12)
.L_12:
        /*001c*/ 	.word	0x00000000
        /*0020*/ 	.short	0x0002
        /*0022*/ 	.short	0x0010
        /*0024*/ 	.byte	0x00, 0xf4, 0x21, 0x00


	//----- nvinfo : EIATTR_KPARAM_INFO
	.align		4
.L_13:
        /*0028*/ 	.byte	0x04, 0x17
        /*002a*/ 	.short	(.L_15 - .L_14)
.L_14:
        /*002c*/ 	.word	0x00000000
        /*0030*/ 	.short	0x0001
        /*0032*/ 	.short	0x0008
        /*0034*/ 	.byte	0x00, 0xf4, 0x21, 0x00


	//----- nvinfo : EIATTR_KPARAM_INFO
	.align		4
.L_15:
        /*0038*/ 	.byte	0x04, 0x17
        /*003a*/ 	.short	(.L_17 - .L_16)
.L_16:
        /*003c*/ 	.word	0x00000000
        /*0040*/ 	.short	0x0000
        /*0042*/ 	.short	0x0000
        /*0044*/ 	.byte	0x00, 0xf4, 0x21, 0x00


	//----- nvinfo : EIATTR_SPARSE_MMA_MASK
	.align		4
.L_17:
        /*0048*/ 	.byte	0x03, 0x50
        /*004a*/ 	.short	0x0000


	//----- nvinfo : EIATTR_MAXREG_COUNT
	.align		4
        /*004c*/ 	.byte	0x03, 0x1b
        /*004e*/ 	.short	0x00ff


	//----- nvinfo : EIATTR_EXIT_INSTR_OFFSETS
	.align		4
        /*0050*/ 	.byte	0x04, 0x1c
        /*0052*/ 	.short	(.L_19 - .L_18)


	//   ....[0]....
.L_18:
        /*0054*/ 	.word	0x00000200


	//----- nvinfo : EIATTR_REQNTID
	.align		4
.L_19:
        /*0058*/ 	.byte	0x04, 0x10
        /*005a*/ 	.short	(.L_21 - .L_20)
.L_20:
        /*005c*/ 	.word	0x00000080
        /*0060*/ 	.word	0x00000001
        /*0064*/ 	.word	0x00000001


	//----- nvinfo : EIATTR_CBANK_PARAM_SIZE
	.align		4
.L_21:
        /*0068*/ 	.byte	0x03, 0x19
        /*006a*/ 	.short	0x001c


	//----- nvinfo : EIATTR_PARAM_CBANK
	.align		4
        /*006c*/ 	.byte	0x04, 0x0a
        /*006e*/ 	.short	(.L_23 - .L_22)
	.align		4
.L_22:
        /*0070*/ 	.word	index@(.nv.constant0.triton_poi_fused_add_convolution_0)
        /*0074*/ 	.short	0x0210
        /*0076*/ 	.short	0x001c


	//----- nvinfo : EIATTR_SW_WAR
	.align		4
.L_23:
        /*0078*/ 	.byte	0x04, 0x36
        /*007a*/ 	.short	(.L_25 - .L_24)
.L_24:
        /*007c*/ 	.word	0x00000008
.L_25:


//--------------------- .nv.callgraph             --------------------------
	.section	.nv.callgraph,"",@"SHT_CUDA_CALLGRAPH"
	.align	4
	.sectionentsize	8
	.align		4
        /*0000*/ 	.word	0x00000000
	.align		4
        /*0004*/ 	.word	0xffffffff
	.align		4
        /*0008*/ 	.word	0x00000000
	.align		4
        /*000c*/ 	.word	0xfffffffe
	.align		4
        /*0010*/ 	.word	0x00000000
	.align		4
        /*0014*/ 	.word	0xfffffffd
	.align		4
        /*0018*/ 	.word	0x00000000
	.align		4
        /*001c*/ 	.word	0xfffffffc


//--------------------- .text.triton_poi_fused_add_convolution_0 --------------------------
	.section	.text.triton_poi_fused_add_convolution_0,"ax",@progbits
	.align	128
        .global         triton_poi_fused_add_convolution_0
        .type           triton_poi_fused_add_convolution_0,@function
        .size           triton_poi_fused_add_convolution_0,(.L_x_1 - triton_poi_fused_add_convolution_0)
        .other          triton_poi_fused_add_convolution_0,@"STO_CUDA_ENTRY STV_DEFAULT"
triton_poi_fused_add_convolution_0:
.text.triton_poi_fused_add_convolution_0:
[----:B------:R-:W-:Y:S01]  /*0000*/  LDC R1, c[0x0][0x28] ;  /* 0x00000a00ff017b82 */ /* 0x000fe20000000800 */
[----:B------:R-:W1:Y:S07]  /*0010*/  S2R R0, SR_TID.X ;  /* 0x0000000000007919 */ /* 0x000e6e0000002100 */
[----:B------:R-:W2:Y:S01]  /*0020*/  LDC.64 R12, c[0x0][0x218] ;  /* 0x00008600ff0c7b82 */ /* 0x000ea20000000a00 */
[----:B------:R-:W-:Y:S01]  /*0030*/  ULDC.64 UR4, c[0x0][0x208] ;  /* 0x0000820000047ab9 */ /* 0x000fe20000000a00 */
[----:B------:R-:W3:Y:S06]  /*0040*/  S2R R5, SR_CTAID.X ;  /* 0x0000000000057919 */ /* 0x000eec0000002500 */
[----:B------:R-:W4:Y:S08]  /*0050*/  LDC.64 R2, c[0x0][0x210] ;  /* 0x00008400ff027b82 */ /* 0x000f300000000a00 */
[----:B------:R-:W5:Y:S01]  /*0060*/  LDC.64 R8, c[0x0][0x220] ;  /* 0x00008800ff087b82 */ /* 0x000f620000000a00 */
[----:B-1----:R-:W-:-:S02]  /*0070*/  SHF.L.U32 R0, R0, 0x2, RZ ;  /* 0x0000000200007819 */ /* 0x002fc400000006ff */
[----:B---3--:R-:W-:Y:S02]  /*0080*/  SHF.R.S32.HI R4, RZ, 0x16, R5 ;  /* 0x00000016ff047819 */ /* 0x008fe40000011405 */
[----:B------:R-:W-:Y:S02]  /*0090*/  LOP3.LUT R0, R0, 0x1fc, RZ, 0xc0, !PT ;  /* 0x000001fc00007812 */ /* 0x000fe400078ec0ff */
[----:B------:R-:W-:Y:S02]  /*00a0*/  SGXT R4, R4, 0x1 ;  /* 0x000000010404781a */ /* 0x000fe40000000200 */
[----:B------:R-:W-:-:S04]  /*00b0*/  LEA R5, R5, R0, 0x9 ;  /* 0x0000000005057211 */ /* 0x000fc800078e48ff */
[----:B------:R-:W-:Y:S01]  /*00c0*/  LEA.HI R4, R4, R5, RZ, 0xc ;  /* 0x0000000504047211 */ /* 0x000fe200078f60ff */
[----:B----4-:R-:W-:-:S03]  /*00d0*/  IMAD.WIDE R2, R5, 0x4, R2 ;  /* 0x0000000405027825 */ /* 0x010fc600078e0202 */
[----:B------:R-:W-:Y:S01]  /*00e0*/  SHF.R.S32.HI R4, RZ, 0xc, R4 ;  /* 0x0000000cff047819 */ /* 0x000fe20000011404 */
[----:B-----5:R-:W-:-:S04]  /*00f0*/  IMAD.WIDE R8, R5, 0x4, R8 ;  /* 0x0000000405087825 */ /* 0x020fc800078e0208 */
[----:B------:R-:W-:Y:S02]  /*0100*/  IMAD.HI R0, R4, 0x55555556, RZ ;  /* 0x5555555604007827 */ /* 0x000fe400078e02ff */
[----:B------:R-:W3:Y:S03]  /*0110*/  LDG.E.128 R8, desc[UR4][R8.64] ;  /* 0x0000000408087981 */ /* 0x000ee6000c1e1d00 */
[----:B------:R-:W-:-:S05]  /*0120*/  LEA.HI R7, R0, R0, RZ, 0x1 ;  /* 0x0000000000077211 */ /* 0x000fca00078f08ff */
[----:B------:R-:W-:-:S04]  /*0130*/  IMAD R7, R7, -0x3, R4 ;  /* 0xfffffffd07077824 */ /* 0x000fc800078e0204 */
[----:B--2---:R-:W-:Y:S02]  /*0140*/  IMAD.WIDE R12, R7, 0x4, R12 ;  /* 0x00000004070c7825 */ /* 0x004fe400078e020c */
[----:B------:R-:W2:Y:S04]  /*0150*/  LDG.E.128 R4, desc[UR4][R2.64] ;  /* 0x0000000402047981 */ /* 0x000ea8000c1e1d00 */
[----:B------:R-:W2:Y:S02]  /*0160*/  LDG.E.EL R12, desc[UR4][R12.64] ;  /* 0x000000040c0c7981 */ /* 0x000ea4000c2e1900 */
[--C-:B--2---:R-:W-:Y:S01]  /*0170*/  FADD R15, R4, R12.reuse ;  /* 0x0000000c040f7221 */ /* 0x104fe20000000000 */
[--C-:B------:R-:W-:Y:S01]  /*0180*/  FADD R0, R5, R12.reuse ;  /* 0x0000000c05007221 */ /* 0x100fe20000000000 */
[--C-:B------:R-:W-:Y:S01]  /*0190*/  FADD R5, R6, R12.reuse ;  /* 0x0000000c06057221 */ /* 0x100fe20000000000 */
[----:B------:R-:W-:Y:S01]  /*01a0*/  FADD R4, R7, R12 ;  /* 0x0000000c07047221 */ /* 0x000fe20000000000 */
[----:B---3--:R-:W-:Y:S01]  /*01b0*/  FADD R16, R8, R15 ;  /* 0x0000000f08107221 */ /* 0x008fe20000000000 */
[----:B------:R-:W-:Y:S01]  /*01c0*/  FADD R17, R9, R0 ;  /* 0x0000000009117221 */ /* 0x000fe20000000000 */
[----:B------:R-:W-:Y:S01]  /*01d0*/  FADD R18, R10, R5 ;  /* 0x000000050a127221 */ /* 0x000fe20000000000 */
[----:B------:R-:W-:-:S05]  /*01e0*/  FADD R19, R11, R4 ;  /* 0x000000040b137221 */ /* 0x000fca0000000000 */
[----:B------:R-:W-:Y:S01]  /*01f0*/  STG.E.128 desc[UR4][R2.64], R16 ;  /* 0x0000001002007986 */ /* 0x000fe2000c101d04 */
[----:B------:R-:W-:Y:S05]  /*0200*/  EXIT ;  /* 0x000000000000794d */ /* 0x000fea0003800000 */
.L_x_0:
[----:B------:R-:W-:-:S00]  /*0210*/  BRA `(.L_x_0) ;  /* 0xfffffffc00fc7947 */ /* 0x000fc0000383ffff */
[----:B------:R-:W-:-:S00]  /*0220*/  NOP ;  /* 0x0000000000007918 */ /* 0x000fc00000000000 */
        /* <DEDUP_REMOVED lines=13> */
.L_x_1:


//--------------------- .nv.constant0.triton_poi_fused_add_convolution_0 --------------------------
	.section	.nv.constant0.triton_poi_fused_add_convolution_0,"a",@progbits
	.sectionflags	@""
	.align	4
.nv.constant0.triton_poi_fused_add_convolution_0:
	.zero		556
